//
// Generated by NVIDIA NVVM Compiler
//
// Compiler Build ID: CL-36424714
// Cuda compilation tools, release 13.0, V13.0.88
// Based on NVVM 20.0.0
//

.version 9.0
.target sm_100
.address_size 64

	// .globl	gax

.visible .entry gax(
	.param .u32 gax_param_0,
	.param .u64 .ptr .align 1 gax_param_1,
	.param .u64 .ptr .align 1 gax_param_2,
	.param .u64 .ptr .align 1 gax_param_3
)
{
	.reg .pred 	%p<2>;
	.reg .b32 	%r<6>;
	.reg .b64 	%rd<10>;
	.reg .b64 	%fd<4>;

	ld.param.u32 	%r2, [gax_param_0];
	ld.param.u64 	%rd1, [gax_param_1];
	ld.param.u64 	%rd2, [gax_param_2];
	ld.param.u64 	%rd3, [gax_param_3];
	mov.u32 	%r3, %tid.x;
	mov.u32 	%r4, %ctaid.x;
	mov.u32 	%r5, %ntid.x;
	mad.lo.s32 	%r1, %r4, %r5, %r3;
	setp.ge.s32 	%p1, %r1, %r2;
	@%p1 bra 	$L__BB0_2;
	cvta.to.global.u64 	%rd4, %rd1;
	cvta.to.global.u64 	%rd5, %rd2;
	cvta.to.global.u64 	%rd6, %rd3;
	ld.global.f64 	%fd1, [%rd4];
	mul.wide.s32 	%rd7, %r1, 8;
	add.s64 	%rd8, %rd5, %rd7;
	ld.global.f64 	%fd2, [%rd8];
	mul.f64 	%fd3, %fd1, %fd2;
	add.s64 	%rd9, %rd6, %rd7;
	st.global.f64 	[%rd9], %fd3;
$L__BB0_2:
	ret;

}


// ===== COMPILED SASS (sm_100) =====

	.target	sm_100

	.elftype	@"ET_EXEC"


//--------------------- .note.nv.tkinfo           --------------------------
	.section	.note.nv.tkinfo,"",@"SHT_NOTE"
	.sectionflags	@"SHF_NOTE_NV_TKINFO"
	.tkinfo
        /*0018*/ 	.word	0x00000002
        /*0030*/ 	.string	""
        /*0030*/ 	.string	"ptxas"
        /*0030*/ 	.string	"Cuda compilation tools, release 13.0, V13.0.88"
        /*0030*/ 	.string	"Build cuda_13.0.r13.0/compiler.36424714_0"
        /*0030*/ 	.string	"-arch sm_100 -m 64 "



//--------------------- .note.nv.cuinfo           --------------------------
	.section	.note.nv.cuinfo,"",@"SHT_NOTE"
	.sectionflags	@"SHF_NOTE_NV_CUINFO"
        /*0018*/ 	.short	0x0002
        /*001a*/ 	.short	0x0064
        /*001c*/ 	.short	0x0082
	.zero		2


//--------------------- .nv.info                  --------------------------
	.section	.nv.info,"",@"SHT_CUDA_INFO"
	.align	4


	//----- nvinfo : EIATTR_REGCOUNT
	.align		4
        /*0000*/ 	.byte	0x04, 0x2f
        /*0002*/ 	.short	(.L_1 - .L_0)
	.align		4
.L_0:
        /*0004*/ 	.word	index@(gax)
        /*0008*/ 	.word	0x0000000e


	//----- nvinfo : EIATTR_FRAME_SIZE
	.align		4
.L_1:
        /*000c*/ 	.byte	0x04, 0x11
        /*000e*/ 	.short	(.L_3 - .L_2)
	.align		4
.L_2:
        /*0010*/ 	.word	index@(gax)
        /*0014*/ 	.word	0x00000000


	//----- nvinfo : EIATTR_MIN_STACK_SIZE
	.align		4
.L_3:
        /*0018*/ 	.byte	0x04, 0x12
        /*001a*/ 	.short	(.L_5 - .L_4)
	.align		4
.L_4:
        /*001c*/ 	.word	index@(gax)
        /*0020*/ 	.word	0x00000000
.L_5:


//--------------------- .nv.compat                --------------------------
	.section	.nv.compat,"",@"SHT_CUDA_COMPAT_INFO"
	.align	4
        /*0000*/ 	.byte	0x02, 0x09, 0x00, 0x00, 0x02, 0x02, 0x01, 0x00, 0x02, 0x05, 0x05, 0x00, 0x03, 0x07, 0x01, 0x01
        /*0010*/ 	.byte	0x02, 0x03, 0x00, 0x00, 0x02, 0x06, 0x01, 0x00, 0x04, 0x0b, 0x08, 0x00, 0x01, 0x00, 0x00, 0x00
        /*0020*/ 	.byte	0x00, 0x00, 0x00, 0x00


//--------------------- .nv.info.gax              --------------------------
	.section	.nv.info.gax,"",@"SHT_CUDA_INFO"
	.sectionflags	@""
	.align	4


	//----- nvinfo : EIATTR_CUDA_API_VERSION
	.align		4
        /*0000*/ 	.byte	0x04, 0x37
        /*0002*/ 	.short	(.L_7 - .L_6)
.L_6:
        /*0004*/ 	.word	0x00000082


	//----- nvinfo : EIATTR_KPARAM_INFO
	.align		4
.L_7:
        /*0008*/ 	.byte	0x04, 0x17
        /*000a*/ 	.short	(.L_9 - .L_8)
.L_8:
        /*000c*/ 	.word	0x00000000
        /*0010*/ 	.short	0x0003
        /*0012*/ 	.short	0x0018
        /*0014*/ 	.byte	0x00, 0xf5, 0x21, 0x00


	//----- nvinfo : EIATTR_KPARAM_INFO
	.align		4
.L_9:
        /*0018*/ 	.byte	0x04, 0x17
        /*001a*/ 	.short	(.L_11 - .L_10)
.L_10:
        /*001c*/ 	.word	0x00000000
        /*0020*/ 	.short	0x0002
        /*0022*/ 	.short	0x0010
        /*0024*/ 	.byte	0x00, 0xf5, 0x21, 0x00


	//----- nvinfo : EIATTR_KPARAM_INFO
	.align		4
.L_11:
        /*0028*/ 	.byte	0x04, 0x17
        /*002a*/ 	.short	(.L_13 - .L_12)
.L_12:
        /*002c*/ 	.word	0x00000000
        /*0030*/ 	.short	0x0001
        /*0032*/ 	.short	0x0008
        /*0034*/ 	.byte	0x00, 0xf5, 0x21, 0x00


	//----- nvinfo : EIATTR_KPARAM_INFO
	.align		4
.L_13:
        /*0038*/ 	.byte	0x04, 0x17
        /*003a*/ 	.short	(.L_15 - .L_14)
.L_14:
        /*003c*/ 	.word	0x00000000
        /*0040*/ 	.short	0x0000
        /*0042*/ 	.short	0x0000
        /*0044*/ 	.byte	0x00, 0xf0, 0x11, 0x00


	//----- nvinfo : EIATTR_SPARSE_MMA_MASK
	.align		4
.L_15:
        /*0048*/ 	.byte	0x03, 0x50
        /*004a*/ 	.short	0x0000


	//----- nvinfo : EIATTR_MAXREG_COUNT
	.align		4
        /*004c*/ 	.byte	0x03, 0x1b
        /*004e*/ 	.short	0x00ff


	//----- nvinfo : EIATTR_MERCURY_ISA_VERSION
	.align		4
        /*0050*/ 	.byte	0x03, 0x5f
        /*0052*/ 	.short	0x0101


	//----- nvinfo : EIATTR_VRC_CTA_INIT_COUNT
	.align		4
        /*0054*/ 	.byte	0x02, 0x4a
	.zero		1
	.zero		1


	//----- nvinfo : EIATTR_EXIT_INSTR_OFFSETS
	.align		4
        /*0058*/ 	.byte	0x04, 0x1c
        /*005a*/ 	.short	(.L_17 - .L_16)


	//   ....[0]....
.L_16:
        /*005c*/ 	.word	0x00000070


	//   ....[1]....
        /*0060*/ 	.word	0x00000120


	//----- nvinfo : EIATTR_CBANK_PARAM_SIZE
	.align		4
.L_17:
        /*0064*/ 	.byte	0x03, 0x19
        /*0066*/ 	.short	0x0020


	//----- nvinfo : EIATTR_PARAM_CBANK
	.align		4
        /*0068*/ 	.byte	0x04, 0x0a
        /*006a*/ 	.short	(.L_19 - .L_18)
	.align		4
.L_18:
        /*006c*/ 	.word	index@(.nv.constant0.gax)
        /*0070*/ 	.short	0x0380
        /*0072*/ 	.short	0x0020


	//----- nvinfo : EIATTR_SW_WAR
	.align		4
.L_19:
        /*0074*/ 	.byte	0x04, 0x36
        /*0076*/ 	.short	(.L_21 - .L_20)
.L_20:
        /*0078*/ 	.word	0x00000008
.L_21:


//--------------------- .nv.callgraph             --------------------------
	.section	.nv.callgraph,"",@"SHT_CUDA_CALLGRAPH"
	.align	4
	.sectionentsize	8
	.align		4
        /*0000*/ 	.word	0x00000000
	.align		4
        /*0004*/ 	.word	0xffffffff
	.align		4
        /*0008*/ 	.word	0x00000000
	.align		4
        /*000c*/ 	.word	0xfffffffe
	.align		4
        /*0010*/ 	.word	0x00000000
	.align		4
        /*0014*/ 	.word	0xfffffffd
	.align		4
        /*0018*/ 	.word	0x00000000
	.align		4
        /*001c*/ 	.word	0xfffffffc


//--------------------- .text.gax                 --------------------------
	.section	.text.gax,"ax",@progbits
	.align	128
        .global         gax
        .type           gax,@function
        .size           gax,(.L_x_1 - gax)
        .other          gax,@"STO_CUDA_ENTRY STV_DEFAULT"
gax:
.text.gax:
[----:B------:R-:W-:Y:S01]  /*0000*/  LDC R1, c[0x0][0x37c] ;  /* 0x0000df00ff017b82 */ /* 0x000fe20000000800 */
[----:B------:R-:W0:Y:S07]  /*0010*/  S2R R11, SR_TID.X ;  /* 0x00000000000b7919 */ /* 0x000e2e0000002100 */
[----:B------:R-:W0:Y:S01]  /*0020*/  S2UR UR4, SR_CTAID.X ;  /* 0x00000000000479c3 */ /* 0x000e220000002500 */
[----:B------:R-:W1:Y:S07]  /*0030*/  LDCU UR5, c[0x0][0x380] ;  /* 0x00007000ff0577ac */ /* 0x000e6e0008000800 */
[----:B------:R-:W0:Y:S02]  /*0040*/  LDC R0, c[0x0][0x360] ;  /* 0x0000d800ff007b82 */ /* 0x000e240000000800 */
[----:B0-----:R-:W-:-:S05]  /*0050*/  IMAD R11, R0, UR4, R11 ;  /* 0x00000004000b7c24 */ /* 0x001fca000f8e020b */
[----:B-1----:R-:W-:-:S13]  /*0060*/  ISETP.GE.AND P0, PT, R11, UR5, PT ;  /* 0x000000050b007c0c */ /* 0x002fda000bf06270 */
[----:B------:R-:W-:Y:S05]  /*0070*/  @P0 EXIT ;  /* 0x000000000000094d */ /* 0x000fea0003800000 */
[----:B------:R-:W0:Y:S01]  /*0080*/  LDC.64 R4, c[0x0][0x390] ;  /* 0x0000e400ff047b82 */ /* 0x000e220000000a00 */
[----:B------:R-:W1:Y:S07]  /*0090*/  LDCU.64 UR4, c[0x0][0x358] ;  /* 0x00006b00ff0477ac */ /* 0x000e6e0008000a00 */
[----:B------:R-:W2:Y:S08]  /*00a0*/  LDC.64 R2, c[0x0][0x388] ;  /* 0x0000e200ff027b82 */ /* 0x000eb00000000a00 */
[----:B------:R-:W3:Y:S01]  /*00b0*/  LDC.64 R8, c[0x0][0x398] ;  /* 0x0000e600ff087b82 */ /* 0x000ee20000000a00 */
[----:B0-----:R-:W-:-:S06]  /*00c0*/  IMAD.WIDE R4, R11, 0x8, R4 ;  /* 0x000000080b047825 */ /* 0x001fcc00078e0204 */
[----:B-1----:R-:W4:Y:S04]  /*00d0*/  LDG.E.64 R4, desc[UR4][R4.64] ;  /* 0x0000000404047981 */ /* 0x002f28000c1e1b00 */
[----:B--2---:R-:W4:Y:S01]  /*00e0*/  LDG.E.64 R2, desc[UR4][R2.64] ;  /* 0x0000000402027981 */ /* 0x004f22000c1e1b00 */
[----:B---3--:R-:W-:Y:S01]  /*00f0*/  IMAD.WIDE R8, R11, 0x8, R8 ;  /* 0x000000080b087825 */ /* 0x008fe200078e0208 */
[----:B----4-:R-:W-:-:S07]  /*0100*/  DMUL R6, R2, R4 ;  /* 0x0000000402067228 */ /* 0x010fce0000000000 */
[----:B------:R-:W-:Y:S01]  /*0110*/  STG.E.64 desc[UR4][R8.64], R6 ;  /* 0x0000000608007986 */ /* 0x000fe2000c101b04 */
[----:B------:R-:W-:Y:S05]  /*0120*/  EXIT ;  /* 0x000000000000794d */ /* 0x000fea0003800000 */
.L_x_0:
[----:B------:R-:W-:-:S00]  /*0130*/  BRA `(.L_x_0) ;  /* 0xfffffffc00fc7947 */ /* 0x000fc0000383ffff */
[----:B------:R-:W-:-:S00]  /*0140*/  NOP ;  /* 0x0000000000007918 */ /* 0x000fc00000000000 */
        /* <DEDUP_REMOVED lines=11> */
.L_x_1:


//--------------------- .nv.shared.reserved.0     --------------------------
	.section	.nv.shared.reserved.0,"aw",@nobits
	.weak		__nv_reservedSMEM_offset_0_alias
	.size		__nv_reservedSMEM_offset_0_alias, 0, 64
	.other		__nv_reservedSMEM_offset_0_alias,@"STO_CUDA_RESERVED_SHARED STV_DEFAULT"
__nv_reservedSMEM_offset_0_alias:
	.zero		0
	.zero		64


//--------------------- .nv.constant0.gax         --------------------------
	.section	.nv.constant0.gax,"a",@progbits
	.sectionflags	@""
	.align	4
.nv.constant0.gax:
	.zero		928


//--------------------- SYMBOLS --------------------------

	.type		.nv.reservedSmem.offset0,@object
	.size		.nv.reservedSmem.offset0,0x4
